//
// Generated by NVIDIA NVVM Compiler
//
// Compiler Build ID: CL-36424714
// Cuda compilation tools, release 13.0, V13.0.88
// Based on NVVM 20.0.0
//

.version 9.0
.target sm_100
.address_size 64

	// .globl	_Z12d_sum_reducePKiPii
// _ZZ12d_sum_reducePKiPiiE5sdata has been demoted

.visible .entry _Z12d_sum_reducePKiPii(
	.param .u64 .ptr .align 1 _Z12d_sum_reducePKiPii_param_0,
	.param .u64 .ptr .align 1 _Z12d_sum_reducePKiPii_param_1,
	.param .u32 _Z12d_sum_reducePKiPii_param_2
)
{
	.reg .pred 	%p<5>;
	.reg .b32 	%r<36>;
	.reg .b64 	%rd<13>;
	// demoted variable
	.shared .align 4 .b8 _ZZ12d_sum_reducePKiPiiE5sdata[128];
	ld.param.u64 	%rd3, [_Z12d_sum_reducePKiPii_param_0];
	ld.param.u64 	%rd4, [_Z12d_sum_reducePKiPii_param_1];
	ld.param.u32 	%r10, [_Z12d_sum_reducePKiPii_param_2];
	cvta.to.global.u64 	%rd1, %rd4;
	mov.u32 	%r1, %tid.x;
	mov.u32 	%r2, %ctaid.x;
	shl.b32 	%r11, %r2, 6;
	add.s32 	%r35, %r11, %r1;
	shl.b32 	%r12, %r1, 2;
	mov.u32 	%r13, _ZZ12d_sum_reducePKiPiiE5sdata;
	add.s32 	%r4, %r13, %r12;
	mov.b32 	%r14, 0;
	st.shared.u32 	[%r4], %r14;
	setp.ge.u32 	%p1, %r35, %r10;
	@%p1 bra 	$L__BB0_4;
	cvta.to.global.u64 	%rd2, %rd3;
	mov.u32 	%r16, %nctaid.x;
	shl.b32 	%r5, %r16, 6;
	mov.b32 	%r34, 0;
$L__BB0_2:
	mul.wide.u32 	%rd5, %r35, 4;
	add.s64 	%rd6, %rd2, %rd5;
	ld.global.u32 	%r17, [%rd6];
	add.s32 	%r18, %r35, 32;
	mul.wide.u32 	%rd7, %r18, 4;
	add.s64 	%rd8, %rd2, %rd7;
	ld.global.u32 	%r19, [%rd8];
	add.s32 	%r20, %r19, %r17;
	add.s32 	%r34, %r20, %r34;
	add.s32 	%r35, %r35, %r5;
	setp.lt.u32 	%p2, %r35, %r10;
	@%p2 bra 	$L__BB0_2;
	st.shared.u32 	[%r4], %r34;
$L__BB0_4:
	bar.sync 	0;
	setp.gt.u32 	%p3, %r1, 31;
	@%p3 bra 	$L__BB0_7;
	ld.shared.u32 	%r21, [%r4+64];
	ld.shared.u32 	%r22, [%r4];
	add.s32 	%r23, %r22, %r21;
	ld.shared.u32 	%r24, [%r4+32];
	add.s32 	%r25, %r24, %r23;
	ld.shared.u32 	%r26, [%r4+16];
	add.s32 	%r27, %r26, %r25;
	ld.shared.u32 	%r28, [%r4+8];
	add.s32 	%r29, %r28, %r27;
	ld.shared.u32 	%r30, [%r4+4];
	add.s32 	%r31, %r30, %r29;
	st.shared.u32 	[%r4], %r31;
	setp.ne.s32 	%p4, %r1, 0;
	@%p4 bra 	$L__BB0_7;
	ld.shared.u32 	%r32, [_ZZ12d_sum_reducePKiPiiE5sdata];
	mul.wide.u32 	%rd9, %r2, 4;
	add.s64 	%rd10, %rd1, %rd9;
	st.global.u32 	[%rd10], %r32;
$L__BB0_7:
	mul.wide.u32 	%rd11, %r1, 4;
	add.s64 	%rd12, %rd1, %rd11;
	mov.b32 	%r33, 42;
	st.global.u32 	[%rd12], %r33;
	ret;

}


// ===== COMPILED SASS (sm_100) =====

	.target	sm_100

	.elftype	@"ET_EXEC"


//--------------------- .note.nv.tkinfo           --------------------------
	.section	.note.nv.tkinfo,"",@"SHT_NOTE"
	.sectionflags	@"SHF_NOTE_NV_TKINFO"
	.tkinfo
        /*0018*/ 	.word	0x00000002
        /*0030*/ 	.string	""
        /*0030*/ 	.string	"ptxas"
        /*0030*/ 	.string	"Cuda compilation tools, release 13.0, V13.0.88"
        /*0030*/ 	.string	"Build cuda_13.0.r13.0/compiler.36424714_0"
        /*0030*/ 	.string	"-arch sm_100 -m 64 "



//--------------------- .note.nv.cuinfo           --------------------------
	.section	.note.nv.cuinfo,"",@"SHT_NOTE"
	.sectionflags	@"SHF_NOTE_NV_CUINFO"
        /*0018*/ 	.short	0x0002
        /*001a*/ 	.short	0x0064
        /*001c*/ 	.short	0x0082
	.zero		2


//--------------------- .nv.info                  --------------------------
	.section	.nv.info,"",@"SHT_CUDA_INFO"
	.align	4


	//----- nvinfo : EIATTR_REGCOUNT
	.align		4
        /*0000*/ 	.byte	0x04, 0x2f
        /*0002*/ 	.short	(.L_1 - .L_0)
	.align		4
.L_0:
        /*0004*/ 	.word	index@(_Z12d_sum_reducePKiPii)
        /*0008*/ 	.word	0x00000010


	//----- nvinfo : EIATTR_FRAME_SIZE
	.align		4
.L_1:
        /*000c*/ 	.byte	0x04, 0x11
        /*000e*/ 	.short	(.L_3 - .L_2)
	.align		4
.L_2:
        /*0010*/ 	.word	index@(_Z12d_sum_reducePKiPii)
        /*0014*/ 	.word	0x00000000


	//----- nvinfo : EIATTR_MIN_STACK_SIZE
	.align		4
.L_3:
        /*0018*/ 	.byte	0x04, 0x12
        /*001a*/ 	.short	(.L_5 - .L_4)
	.align		4
.L_4:
        /*001c*/ 	.word	index@(_Z12d_sum_reducePKiPii)
        /*0020*/ 	.word	0x00000000
.L_5:


//--------------------- .nv.compat                --------------------------
	.section	.nv.compat,"",@"SHT_CUDA_COMPAT_INFO"
	.align	4
        /*0000*/ 	.byte	0x02, 0x09, 0x00, 0x00, 0x02, 0x02, 0x01, 0x00, 0x02, 0x05, 0x05, 0x00, 0x03, 0x07, 0x01, 0x01
        /*0010*/ 	.byte	0x02, 0x03, 0x00, 0x00, 0x02, 0x06, 0x01, 0x00, 0x04, 0x0b, 0x08, 0x00, 0x09, 0x00, 0x00, 0x00
        /*0020*/ 	.byte	0x00, 0x00, 0x00, 0x00


//--------------------- .nv.info._Z12d_sum_reducePKiPii --------------------------
	.section	.nv.info._Z12d_sum_reducePKiPii,"",@"SHT_CUDA_INFO"
	.sectionflags	@""
	.align	4


	//----- nvinfo : EIATTR_CUDA_API_VERSION
	.align		4
        /*0000*/ 	.byte	0x04, 0x37
        /*0002*/ 	.short	(.L_7 - .L_6)
.L_6:
        /*0004*/ 	.word	0x00000082


	//----- nvinfo : EIATTR_KPARAM_INFO
	.align		4
.L_7:
        /*0008*/ 	.byte	0x04, 0x17
        /*000a*/ 	.short	(.L_9 - .L_8)
.L_8:
        /*000c*/ 	.word	0x00000000
        /*0010*/ 	.short	0x0002
        /*0012*/ 	.short	0x0010
        /*0014*/ 	.byte	0x00, 0xf0, 0x11, 0x00


	//----- nvinfo : EIATTR_KPARAM_INFO
	.align		4
.L_9:
        /*0018*/ 	.byte	0x04, 0x17
        /*001a*/ 	.short	(.L_11 - .L_10)
.L_10:
        /*001c*/ 	.word	0x00000000
        /*0020*/ 	.short	0x0001
        /*0022*/ 	.short	0x0008
        /*0024*/ 	.byte	0x00, 0xf5, 0x21, 0x00


	//----- nvinfo : EIATTR_KPARAM_INFO
	.align		4
.L_11:
        /*0028*/ 	.byte	0x04, 0x17
        /*002a*/ 	.short	(.L_13 - .L_12)
.L_12:
        /*002c*/ 	.word	0x00000000
        /*0030*/ 	.short	0x0000
        /*0032*/ 	.short	0x0000
        /*0034*/ 	.byte	0x00, 0xf5, 0x21, 0x00


	//----- nvinfo : EIATTR_SPARSE_MMA_MASK
	.align		4
.L_13:
        /*0038*/ 	.byte	0x03, 0x50
        /*003a*/ 	.short	0x0000


	//----- nvinfo : EIATTR_MAXREG_COUNT
	.align		4
        /*003c*/ 	.byte	0x03, 0x1b
        /*003e*/ 	.short	0x00ff


	//----- nvinfo : EIATTR_NUM_BARRIERS
	.align		4
        /*0040*/ 	.byte	0x02, 0x4c
        /*0042*/ 	.byte	0x01
	.zero		1


	//----- nvinfo : EIATTR_MERCURY_ISA_VERSION
	.align		4
        /*0044*/ 	.byte	0x03, 0x5f
        /*0046*/ 	.short	0x0101


	//----- nvinfo : EIATTR_VRC_CTA_INIT_COUNT
	.align		4
        /*0048*/ 	.byte	0x02, 0x4a
	.zero		1
	.zero		1


	//----- nvinfo : EIATTR_EXIT_INSTR_OFFSETS
	.align		4
        /*004c*/ 	.byte	0x04, 0x1c
        /*004e*/ 	.short	(.L_15 - .L_14)


	//   ....[0]....
.L_14:
        /*0050*/ 	.word	0x00000370


	//----- nvinfo : EIATTR_CRS_STACK_SIZE
	.align		4
.L_15:
        /*0054*/ 	.byte	0x04, 0x1e
        /*0056*/ 	.short	(.L_17 - .L_16)
.L_16:
        /*0058*/ 	.word	0x00000000


	//----- nvinfo : EIATTR_CBANK_PARAM_SIZE
	.align		4
.L_17:
        /*005c*/ 	.byte	0x03, 0x19
        /*005e*/ 	.short	0x0014


	//----- nvinfo : EIATTR_PARAM_CBANK
	.align		4
        /*0060*/ 	.byte	0x04, 0x0a
        /*0062*/ 	.short	(.L_19 - .L_18)
	.align		4
.L_18:
        /*0064*/ 	.word	index@(.nv.constant0._Z12d_sum_reducePKiPii)
        /*0068*/ 	.short	0x0380
        /*006a*/ 	.short	0x0014


	//----- nvinfo : EIATTR_SW_WAR
	.align		4
.L_19:
        /*006c*/ 	.byte	0x04, 0x36
        /*006e*/ 	.short	(.L_21 - .L_20)
.L_20:
        /*0070*/ 	.word	0x00000008
.L_21:


//--------------------- .nv.callgraph             --------------------------
	.section	.nv.callgraph,"",@"SHT_CUDA_CALLGRAPH"
	.align	4
	.sectionentsize	8
	.align		4
        /*0000*/ 	.word	0x00000000
	.align		4
        /*0004*/ 	.word	0xffffffff
	.align		4
        /*0008*/ 	.word	0x00000000
	.align		4
        /*000c*/ 	.word	0xfffffffe
	.align		4
        /*0010*/ 	.word	0x00000000
	.align		4
        /*0014*/ 	.word	0xfffffffd
	.align		4
        /*0018*/ 	.word	0x00000000
	.align		4
        /*001c*/ 	.word	0xfffffffc


//--------------------- .text._Z12d_sum_reducePKiPii --------------------------
	.section	.text._Z12d_sum_reducePKiPii,"ax",@progbits
	.align	128
        .global         _Z12d_sum_reducePKiPii
        .type           _Z12d_sum_reducePKiPii,@function
        .size           _Z12d_sum_reducePKiPii,(.L_x_7 - _Z12d_sum_reducePKiPii)
        .other          _Z12d_sum_reducePKiPii,@"STO_CUDA_ENTRY STV_DEFAULT"
_Z12d_sum_reducePKiPii:
.text._Z12d_sum_reducePKiPii:
[----:B------:R-:W-:Y:S08]  /*0000*/  LDC R1, c[0x0][0x37c] ;  /* 0x0000df00ff017b82 */ /* 0x000ff00000000800 */
[----:B------:R-:W0:Y:S01]  /*0010*/  S2UR UR5, SR_CgaCtaId ;  /* 0x00000000000579c3 */ /* 0x000e220000008800 */
[----:B------:R-:W1:Y:S01]  /*0020*/  S2R R13, SR_TID.X ;  /* 0x00000000000d7919 */ /* 0x000e620000002100 */
[----:B------:R-:W-:Y:S01]  /*0030*/  UMOV UR4, 0x400 ;  /* 0x0000040000047882 */ /* 0x000fe20000000000 */
[----:B------:R-:W2:Y:S01]  /*0040*/  LDCU.64 UR6, c[0x0][0x358] ;  /* 0x00006b00ff0677ac */ /* 0x000ea20008000a00 */
[----:B------:R-:W-:Y:S01]  /*0050*/  BSSY.RECONVERGENT B0, `(.L_x_0) ;  /* 0x0000019000007945 */ /* 0x000fe20003800200 */
[----:B------:R-:W3:Y:S01]  /*0060*/  S2R R0, SR_CTAID.X ;  /* 0x0000000000007919 */ /* 0x000ee20000002500 */
[----:B0-----:R-:W-:Y:S01]  /*0070*/  ULEA UR4, UR5, UR4, 0x18 ;  /* 0x0000000405047291 */ /* 0x001fe2000f8ec0ff */
[----:B------:R-:W0:Y:S05]  /*0080*/  LDCU UR5, c[0x0][0x390] ;  /* 0x00007200ff0577ac */ /* 0x000e2a0008000800 */
[----:B-1----:R-:W-:Y:S01]  /*0090*/  LEA R4, R13, UR4, 0x2 ;  /* 0x000000040d047c11 */ /* 0x002fe2000f8e10ff */
[----:B---3--:R-:W-:-:S04]  /*00a0*/  IMAD R2, R0, 0x40, R13 ;  /* 0x0000004000027824 */ /* 0x008fc800078e020d */
[----:B------:R1:W-:Y:S01]  /*00b0*/  STS [R4], RZ ;  /* 0x000000ff04007388 */ /* 0x0003e20000000800 */
[----:B0-----:R-:W-:-:S13]  /*00c0*/  ISETP.GE.U32.AND P0, PT, R2, UR5, PT ;  /* 0x0000000502007c0c */ /* 0x001fda000bf06070 */
[----:B-12---:R-:W-:Y:S05]  /*00d0*/  @P0 BRA `(.L_x_1) ;  /* 0x0000000000400947 */ /* 0x006fea0003800000 */
[----:B------:R-:W0:Y:S01]  /*00e0*/  LDC R10, c[0x0][0x370] ;  /* 0x0000dc00ff0a7b82 */ /* 0x000e220000000800 */
[----:B------:R-:W-:Y:S01]  /*00f0*/  HFMA2 R11, -RZ, RZ, 0, 0 ;  /* 0x00000000ff0b7431 */ /* 0x000fe200000001ff */
[----:B------:R-:W-:Y:S01]  /*0100*/  BSSY.RECONVERGENT B1, `(.L_x_2) ;  /* 0x000000c000017945 */ /* 0x000fe20003800200 */
[----:B------:R-:W-:-:S05]  /*0110*/  IMAD.MOV.U32 R5, RZ, RZ, R2 ;  /* 0x000000ffff057224 */ /* 0x000fca00078e0002 */
[----:B------:R-:W1:Y:S02]  /*0120*/  LDC.64 R8, c[0x0][0x380] ;  /* 0x0000e000ff087b82 */ /* 0x000e640000000a00 */
.L_x_3:
[C---:B------:R-:W-:Y:S02]  /*0130*/  VIADD R7, R5.reuse, 0x20 ;  /* 0x0000002005077836 */ /* 0x040fe40000000000 */
[----:B-1----:R-:W-:-:S04]  /*0140*/  IMAD.WIDE.U32 R2, R5, 0x4, R8 ;  /* 0x0000000405027825 */ /* 0x002fc800078e0008 */
[----:B------:R-:W-:Y:S02]  /*0150*/  IMAD.WIDE.U32 R6, R7, 0x4, R8 ;  /* 0x0000000407067825 */ /* 0x000fe400078e0008 */
[----:B------:R-:W2:Y:S04]  /*0160*/  LDG.E R2, desc[UR6][R2.64] ;  /* 0x0000000602027981 */ /* 0x000ea8000c1e1900 */
[----:B------:R-:W2:Y:S01]  /*0170*/  LDG.E R6, desc[UR6][R6.64] ;  /* 0x0000000606067981 */ /* 0x000ea2000c1e1900 */
[----:B0-----:R-:W-:-:S04]  /*0180*/  LEA R5, R10, R5, 0x6 ;  /* 0x000000050a057211 */ /* 0x001fc800078e30ff */
[----:B------:R-:W-:Y:S02]  /*0190*/  ISETP.GE.U32.AND P0, PT, R5, UR5, PT ;  /* 0x0000000505007c0c */ /* 0x000fe4000bf06070 */
[----:B--2---:R-:W-:-:S11]  /*01a0*/  IADD3 R11, PT, PT, R11, R6, R2 ;  /* 0x000000060b0b7210 */ /* 0x004fd60007ffe002 */
[----:B------:R-:W-:Y:S05]  /*01b0*/  @!P0 BRA `(.L_x_3) ;  /* 0xfffffffc00dc8947 */ /* 0x000fea000383ffff */
[----:B------:R-:W-:Y:S05]  /*01c0*/  BSYNC.RECONVERGENT B1 ;  /* 0x0000000000017941 */ /* 0x000fea0003800200 */
.L_x_2:
[----:B------:R0:W-:Y:S02]  /*01d0*/  STS [R4], R11 ;  /* 0x0000000b04007388 */ /* 0x0001e40000000800 */
.L_x_1:
[----:B------:R-:W-:Y:S05]  /*01e0*/  BSYNC.RECONVERGENT B0 ;  /* 0x0000000000007941 */ /* 0x000fea0003800200 */
.L_x_0:
[----:B------:R-:W1:Y:S08]  /*01f0*/  LDC.64 R2, c[0x0][0x388] ;  /* 0x0000e200ff027b82 */ /* 0x000e700000000a00 */
[----:B------:R-:W-:Y:S01]  /*0200*/  BAR.SYNC.DEFER_BLOCKING 0x0 ;  /* 0x0000000000007b1d */ /* 0x000fe20000010000 */
[----:B------:R-:W-:Y:S01]  /*0210*/  ISETP.GT.U32.AND P0, PT, R13, 0x1f, PT ;  /* 0x0000001f0d00780c */ /* 0x000fe20003f04070 */
[----:B0-----:R-:W-:-:S04]  /*0220*/  IMAD.MOV.U32 R11, RZ, RZ, 0x2a ;  /* 0x0000002aff0b7424 */ /* 0x001fc800078e00ff */
[----:B------:R-:W-:Y:S01]  /*0230*/  BSSY.RECONVERGENT B0, `(.L_x_4) ;  /* 0x0000012000007945 */ /* 0x000fe20003800200 */
[----:B-1----:R-:W-:-:S07]  /*0240*/  IMAD.WIDE.U32 R2, R13, 0x4, R2 ;  /* 0x000000040d027825 */ /* 0x002fce00078e0002 */
[----:B------:R-:W-:Y:S05]  /*0250*/  @P0 BRA `(.L_x_5) ;  /* 0x00000000003c0947 */ /* 0x000fea0003800000 */
[----:B------:R-:W-:Y:S01]  /*0260*/  LDS R5, [R4+0x40] ;  /* 0x0000400004057984 */ /* 0x000fe20000000800 */
[----:B------:R-:W-:-:S03]  /*0270*/  ISETP.NE.AND P0, PT, R13, RZ, PT ;  /* 0x000000ff0d00720c */ /* 0x000fc60003f05270 */
[----:B------:R-:W-:Y:S04]  /*0280*/  LDS R6, [R4] ;  /* 0x0000000004067984 */ /* 0x000fe80000000800 */
[----:B------:R-:W0:Y:S04]  /*0290*/  LDS R7, [R4+0x20] ;  /* 0x0000200004077984 */ /* 0x000e280000000800 */
[----:B------:R-:W-:Y:S04]  /*02a0*/  LDS R8, [R4+0x10] ;  /* 0x0000100004087984 */ /* 0x000fe80000000800 */
[----:B------:R-:W1:Y:S04]  /*02b0*/  LDS R9, [R4+0x8] ;  /* 0x0000080004097984 */ /* 0x000e680000000800 */
[----:B------:R-:W2:Y:S01]  /*02c0*/  LDS R10, [R4+0x4] ;  /* 0x00000400040a7984 */ /* 0x000ea20000000800 */
[----:B0-----:R-:W-:-:S02]  /*02d0*/  IADD3 R5, PT, PT, R7, R6, R5 ;  /* 0x0000000607057210 */ /* 0x001fc40007ffe005 */
[----:B------:R-:W0:Y:S02]  /*02e0*/  @!P0 LDC.64 R6, c[0x0][0x388] ;  /* 0x0000e200ff068b82 */ /* 0x000e240000000a00 */
[----:B-1----:R-:W-:-:S04]  /*02f0*/  IADD3 R5, PT, PT, R9, R8, R5 ;  /* 0x0000000809057210 */ /* 0x002fc80007ffe005 */
[----:B--2---:R-:W-:-:S05]  /*0300*/  IADD3 R5, PT, PT, R5, R10, RZ ;  /* 0x0000000a05057210 */ /* 0x004fca0007ffe0ff */
[----:B------:R-:W-:Y:S04]  /*0310*/  STS [R4], R5 ;  /* 0x0000000504007388 */ /* 0x000fe80000000800 */
[----:B------:R-:W1:Y:S01]  /*0320*/  @!P0 LDS R9, [UR4] ;  /* 0x00000004ff098984 */ /* 0x000e620008000800 */
[----:B0-----:R-:W-:-:S05]  /*0330*/  @!P0 IMAD.WIDE.U32 R6, R0, 0x4, R6 ;  /* 0x0000000400068825 */ /* 0x001fca00078e0006 */
[----:B-1----:R0:W-:Y:S02]  /*0340*/  @!P0 STG.E desc[UR6][R6.64], R9 ;  /* 0x0000000906008986 */ /* 0x0021e4000c101906 */
.L_x_5:
[----:B------:R-:W-:Y:S05]  /*0350*/  BSYNC.RECONVERGENT B0 ;  /* 0x0000000000007941 */ /* 0x000fea0003800200 */
.L_x_4:
[----:B------:R-:W-:Y:S01]  /*0360*/  STG.E desc[UR6][R2.64], R11 ;  /* 0x0000000b02007986 */ /* 0x000fe2000c101906 */
[----:B------:R-:W-:Y:S05]  /*0370*/  EXIT ;  /* 0x000000000000794d */ /* 0x000fea0003800000 */
.L_x_6:
[----:B------:R-:W-:-:S00]  /*0380*/  BRA `(.L_x_6) ;  /* 0xfffffffc00fc7947 */ /* 0x000fc0000383ffff */
[----:B------:R-:W-:-:S00]  /*0390*/  NOP ;  /* 0x0000000000007918 */ /* 0x000fc00000000000 */
        /* <DEDUP_REMOVED lines=14> */
.L_x_7:


//--------------------- .nv.shared._Z12d_sum_reducePKiPii --------------------------
	.section	.nv.shared._Z12d_sum_reducePKiPii,"aw",@nobits
	.sectionflags	@""
	.align	4
.nv.shared._Z12d_sum_reducePKiPii:
	.zero		1152


//--------------------- .nv.shared.reserved.0     --------------------------
	.section	.nv.shared.reserved.0,"aw",@nobits
	.weak		__nv_reservedSMEM_offset_0_alias
	.size		__nv_reservedSMEM_offset_0_alias, 0, 64
	.other		__nv_reservedSMEM_offset_0_alias,@"STO_CUDA_RESERVED_SHARED STV_DEFAULT"
__nv_reservedSMEM_offset_0_alias:
	.zero		0
	.zero		64


//--------------------- .nv.constant0._Z12d_sum_reducePKiPii --------------------------
	.section	.nv.constant0._Z12d_sum_reducePKiPii,"a",@progbits
	.sectionflags	@""
	.align	4
.nv.constant0._Z12d_sum_reducePKiPii:
	.zero		916


//--------------------- SYMBOLS --------------------------

	.type		.nv.reservedSmem.offset0,@object
	.size		.nv.reservedSmem.offset0,0x4
	.type		.nv.reservedSmem.cap,@object
	.size		.nv.reservedSmem.cap,0x4
